	.headerflags	@"EF_CUDA_TEXMODE_UNIFIED EF_CUDA_64BIT_ADDRESS EF_CUDA_ACCELERATORS EF_CUDA_SM90 EF_CUDA_VIRTUAL_SM(EF_CUDA_SM90)"
	.elftype	@"ET_EXEC"


//--------------------- .nv.info                  --------------------------
	.section	.nv.info,"",@"SHT_CUDA_INFO"
	.align	4


	//----- nvinfo : EIATTR_REGCOUNT
	.align		4
        /*0000*/ 	.byte	0x04, 0x2f
        /*0002*/ 	.short	(.L_1 - .L_0)
	.align		4
.L_0:
        /*0004*/ 	.word	index@(triton_poi_fused_convolution_14)
        /*0008*/ 	.word	0x00000020


	//----- nvinfo : EIATTR_MIN_STACK_SIZE
	.align		4
.L_1:
        /*000c*/ 	.byte	0x04, 0x12
        /*000e*/ 	.short	(.L_3 - .L_2)
	.align		4
.L_2:
        /*0010*/ 	.word	index@(triton_poi_fused_convolution_14)
        /*0014*/ 	.word	0x00000000


	//----- nvinfo : EIATTR_FRAME_SIZE
	.align		4
.L_3:
        /*0018*/ 	.byte	0x04, 0x11
        /*001a*/ 	.short	(.L_5 - .L_4)
	.align		4
.L_4:
        /*001c*/ 	.word	index@(triton_poi_fused_convolution_14)
        /*0020*/ 	.word	0x00000000


	//----- nvinfo : EIATTR_MIN_STACK_SIZE
	.align		4
.L_5:
        /*0024*/ 	.byte	0x04, 0x12
        /*0026*/ 	.short	(.L_7 - .L_6)
	.align		4
.L_6:
        /*0028*/ 	.word	index@(triton_poi_fused_convolution_14)
        /*002c*/ 	.word	0x00000000
.L_7:


//--------------------- .nv.info.triton_poi_fused_convolution_14 --------------------------
	.section	.nv.info.triton_poi_fused_convolution_14,"",@"SHT_CUDA_INFO"
	.sectionflags	@""
	.align	4


	//----- nvinfo : EIATTR_CUDA_API_VERSION
	.align		4
        /*0000*/ 	.byte	0x04, 0x37
        /*0002*/ 	.short	(.L_9 - .L_8)
.L_8:
        /*0004*/ 	.word	0x0000007c


	//----- nvinfo : EIATTR_KPARAM_INFO
	.align		4
.L_9:
        /*0008*/ 	.byte	0x04, 0x17
        /*000a*/ 	.short	(.L_11 - .L_10)
.L_10:
        /*000c*/ 	.word	0x00000000
        /*0010*/ 	.short	0x0004
        /*0012*/ 	.short	0x001c
        /*0014*/ 	.byte	0x00, 0xf0, 0x11, 0x00


	//----- nvinfo : EIATTR_KPARAM_INFO
	.align		4
.L_11:
        /*0018*/ 	.byte	0x04, 0x17
        /*001a*/ 	.short	(.L_13 - .L_12)
.L_12:
        /*001c*/ 	.word	0x00000000
        /*0020*/ 	.short	0x0003
        /*0022*/ 	.short	0x0018
        /*0024*/ 	.byte	0x00, 0xf0, 0x11, 0x00


	//----- nvinfo : EIATTR_KPARAM_INFO
	.align		4
.L_13:
        /*0028*/ 	.byte	0x04, 0x17
        /*002a*/ 	.short	(.L_15 - .L_14)
.L_14:
        /*002c*/ 	.word	0x00000000
        /*0030*/ 	.short	0x0002
        /*0032*/ 	.short	0x0010
        /*0034*/ 	.byte	0x00, 0xf4, 0x21, 0x00


	//----- nvinfo : EIATTR_KPARAM_INFO
	.align		4
.L_15:
        /*0038*/ 	.byte	0x04, 0x17
        /*003a*/ 	.short	(.L_17 - .L_16)
.L_16:
        /*003c*/ 	.word	0x00000000
        /*0040*/ 	.short	0x0001
        /*0042*/ 	.short	0x0008
        /*0044*/ 	.byte	0x00, 0xf4, 0x21, 0x00


	//----- nvinfo : EIATTR_KPARAM_INFO
	.align		4
.L_17:
        /*0048*/ 	.byte	0x04, 0x17
        /*004a*/ 	.short	(.L_19 - .L_18)
.L_18:
        /*004c*/ 	.word	0x00000000
        /*0050*/ 	.short	0x0000
        /*0052*/ 	.short	0x0000
        /*0054*/ 	.byte	0x00, 0xf4, 0x21, 0x00


	//----- nvinfo : EIATTR_SPARSE_MMA_MASK
	.align		4
.L_19:
        /*0058*/ 	.byte	0x03, 0x50
        /*005a*/ 	.short	0x0000


	//----- nvinfo : EIATTR_MAXREG_COUNT
	.align		4
        /*005c*/ 	.byte	0x03, 0x1b
        /*005e*/ 	.short	0x00ff


	//----- nvinfo : EIATTR_EXIT_INSTR_OFFSETS
	.align		4
        /*0060*/ 	.byte	0x04, 0x1c
        /*0062*/ 	.short	(.L_21 - .L_20)


	//   ....[0]....
.L_20:
        /*0064*/ 	.word	0x00000870


	//   ....[1]....
        /*0068*/ 	.word	0x00000890


	//----- nvinfo : EIATTR_REQNTID
	.align		4
.L_21:
        /*006c*/ 	.byte	0x04, 0x10
        /*006e*/ 	.short	(.L_23 - .L_22)
.L_22:
        /*0070*/ 	.word	0x00000100
        /*0074*/ 	.word	0x00000001
        /*0078*/ 	.word	0x00000001


	//----- nvinfo : EIATTR_CBANK_PARAM_SIZE
	.align		4
.L_23:
        /*007c*/ 	.byte	0x03, 0x19
        /*007e*/ 	.short	0x0020


	//----- nvinfo : EIATTR_PARAM_CBANK
	.align		4
        /*0080*/ 	.byte	0x04, 0x0a
        /*0082*/ 	.short	(.L_25 - .L_24)
	.align		4
.L_24:
        /*0084*/ 	.word	index@(.nv.constant0.triton_poi_fused_convolution_14)
        /*0088*/ 	.short	0x0210
        /*008a*/ 	.short	0x0020


	//----- nvinfo : EIATTR_SW_WAR
	.align		4
.L_25:
        /*008c*/ 	.byte	0x04, 0x36
        /*008e*/ 	.short	(.L_27 - .L_26)
.L_26:
        /*0090*/ 	.word	0x00000008
.L_27:


//--------------------- .nv.callgraph             --------------------------
	.section	.nv.callgraph,"",@"SHT_CUDA_CALLGRAPH"
	.align	4
	.sectionentsize	8
	.align		4
        /*0000*/ 	.word	0x00000000
	.align		4
        /*0004*/ 	.word	0xffffffff
	.align		4
        /*0008*/ 	.word	0x00000000
	.align		4
        /*000c*/ 	.word	0xfffffffe
	.align		4
        /*0010*/ 	.word	0x00000000
	.align		4
        /*0014*/ 	.word	0xfffffffd
	.align		4
        /*0018*/ 	.word	0x00000000
	.align		4
        /*001c*/ 	.word	0xfffffffc


//--------------------- .text.triton_poi_fused_convolution_14 --------------------------
	.section	.text.triton_poi_fused_convolution_14,"ax",@progbits
	.sectionflags	@"SHF_BARRIERS=1"
	.align	128
        .global         triton_poi_fused_convolution_14
        .type           triton_poi_fused_convolution_14,@function
        .size           triton_poi_fused_convolution_14,(.L_x_1 - triton_poi_fused_convolution_14)
        .other          triton_poi_fused_convolution_14,@"STO_CUDA_ENTRY STV_DEFAULT"
triton_poi_fused_convolution_14:
.text.triton_poi_fused_convolution_14:
[----:B------:R-:W0:Y:S01]  /*0000*/  LDC R1, c[0x0][0x28] ;  /* 0x00000a00ff017b82 */ /* 0x000e220000000800 */
[----:B------:R-:W1:Y:S01]  /*0010*/  S2R R24, SR_TID.X ;  /* 0x0000000000187919 */ /* 0x000e620000002100 */
[----:B------:R-:W2:Y:S01]  /*0020*/  S2R R3, SR_CTAID.X ;  /* 0x0000000000037919 */ /* 0x000ea20000002500 */
[----:B------:R-:W3:Y:S05]  /*0030*/  S2R R21, SR_CTAID.Y ;  /* 0x0000000000157919 */ /* 0x000eea0000002600 */
[----:B------:R-:W4:Y:S08]  /*0040*/  S2UR UR5, SR_CgaCtaId ;  /* 0x00000000000579c3 */ /* 0x000f300000008800 */
[----:B------:R-:W5:Y:S01]  /*0050*/  LDC.64 R22, c[0x0][0x210] ;  /* 0x00008400ff167b82 */ /* 0x000f620000000a00 */
[----:B------:R-:W-:-:S02]  /*0060*/  CS2R R4, SRZ ;  /* 0x0000000000047805 */ /* 0x000fc4000001ff00 */
[----:B------:R-:W-:Y:S01]  /*0070*/  CS2R R6, SRZ ;  /* 0x0000000000067805 */ /* 0x000fe2000001ff00 */
[----:B------:R-:W-:Y:S01]  /*0080*/  ULDC.64 UR6, c[0x0][0x208] ;  /* 0x0000820000067ab9 */ /* 0x000fe20000000a00 */
[----:B-1----:R-:W-:Y:S01]  /*0090*/  SHF.R.U32.HI R20, RZ, 0x4, R24 ;  /* 0x00000004ff147819 */ /* 0x002fe20000011618 */
[----:B------:R-:W-:Y:S02]  /*00a0*/  IMAD.SHL.U32 R2, R24, 0x4, RZ ;  /* 0x0000000418027824 */ /* 0x000fe400078e00ff */
[----:B--2---:R-:W-:Y:S01]  /*00b0*/  IMAD.SHL.U32 R3, R3, 0x40, RZ ;  /* 0x0000004003037824 */ /* 0x004fe200078e00ff */
[----:B------:R-:W-:Y:S01]  /*00c0*/  SGXT.U32 R20, R20, 0x4 ;  /* 0x000000041414781a */ /* 0x000fe20000000000 */
[----:B---3--:R-:W-:-:S03]  /*00d0*/  IMAD.SHL.U32 R11, R21, 0x40, RZ ;  /* 0x00000040150b7824 */ /* 0x008fc600078e00ff */
[----:B------:R-:W-:Y:S02]  /*00e0*/  LOP3.LUT R10, R3, 0x3c, R2, 0xf8, !PT ;  /* 0x0000003c030a7812 */ /* 0x000fe400078ef802 */
[----:B------:R-:W-:Y:S02]  /*00f0*/  LOP3.LUT R0, R11, R20, RZ, 0xfc, !PT ;  /* 0x000000140b007212 */ /* 0x000fe400078efcff */
[----:B------:R-:W-:-:S03]  /*0100*/  ISETP.GE.AND P0, PT, R10, 0x100, PT ;  /* 0x000001000a00780c */ /* 0x000fc60003f06270 */
[----:B------:R-:W-:Y:S02]  /*0110*/  IMAD R9, R0, 0x100, R10 ;  /* 0x0000010000097824 */ /* 0x000fe400078e020a */
[----:B------:R-:W-:Y:S01]  /*0120*/  IMAD.SHL.U32 R0, R24, 0x100, RZ ;  /* 0x0000010018007824 */ /* 0x000fe200078e00ff */
[----:B------:R-:W-:Y:S01]  /*0130*/  UMOV UR4, 0x400 ;  /* 0x0000040000047882 */ /* 0x000fe20000000000 */
[----:B------:R-:W-:Y:S01]  /*0140*/  SHF.R.U32.HI R15, RZ, 0x4, R24 ;  /* 0x00000004ff0f7819 */ /* 0x000fe20000011618 */
[----:B----4-:R-:W-:Y:S01]  /*0150*/  UPRMT UR4, UR5, 0x654, UR4 ;  /* 0x0000065405047896 */ /* 0x010fe20008000004 */
[----:B------:R-:W-:Y:S01]  /*0160*/  LOP3.LUT R17, R11, 0x10, R20, 0xfe, !PT ;  /* 0x000000100b117812 */ /* 0x000fe200078efe14 */
[----:B-----5:R-:W-:Y:S01]  /*0170*/  IMAD.WIDE R8, R9, 0x4, R22 ;  /* 0x0000000409087825 */ /* 0x020fe200078e0216 */
[----:B------:R-:W-:Y:S02]  /*0180*/  LOP3.LUT R0, R0, 0xf00, RZ, 0xc0, !PT ;  /* 0x00000f0000007812 */ /* 0x000fe400078ec0ff */
[----:B------:R-:W-:-:S02]  /*0190*/  LOP3.LUT R27, R11, 0x20, R20, 0xfe, !PT ;  /* 0x000000200b1b7812 */ /* 0x000fc400078efe14 */
[----:B------:R-:W-:Y:S02]  /*01a0*/  SGXT.U32 R15, R15, 0x4 ;  /* 0x000000040f0f781a */ /* 0x000fe40000000000 */
[----:B------:R-:W-:Y:S01]  /*01b0*/  LOP3.LUT R13, R11, 0x30, R20, 0xfe, !PT ;  /* 0x000000300b0d7812 */ /* 0x000fe200078efe14 */
[--C-:B------:R-:W-:Y:S01]  /*01c0*/  IMAD R17, R17, 0x100, R10.reuse ;  /* 0x0000010011117824 */ /* 0x100fe200078e020a */
[C---:B------:R-:W-:Y:S01]  /*01d0*/  LOP3.LUT R12, R0.reuse, 0x40, RZ, 0xfc, !PT ;  /* 0x00000040000c7812 */ /* 0x040fe200078efcff */
[--C-:B------:R-:W-:Y:S01]  /*01e0*/  IMAD R27, R27, 0x100, R10.reuse ;  /* 0x000001001b1b7824 */ /* 0x100fe200078e020a */
[C---:B------:R-:W-:Y:S01]  /*01f0*/  LOP3.LUT R28, R0.reuse, R15, RZ, 0xfc, !PT ;  /* 0x0000000f001c7212 */ /* 0x040fe200078efcff */
[----:B------:R1:W2:Y:S01]  /*0200*/  @!P0 LDG.E.EL.128 R4, desc[UR6][R8.64] ;  /* 0x0000000608048981 */ /* 0x0002a2000c2e1d00 */
[C---:B------:R-:W-:Y:S01]  /*0210*/  LEA.HI R25, R0.reuse, UR4, RZ, 0x1e ;  /* 0x0000000400197c11 */ /* 0x040fe2000f8ff0ff */
[----:B------:R-:W-:Y:S01]  /*0220*/  IMAD R13, R13, 0x100, R10 ;  /* 0x000001000d0d7824 */ /* 0x000fe200078e020a */
[C---:B------:R-:W-:Y:S01]  /*0230*/  LOP3.LUT R14, R0.reuse, 0x80, RZ, 0xfc, !PT ;  /* 0x00000080000e7812 */ /* 0x040fe200078efcff */
[----:B------:R-:W-:Y:S01]  /*0240*/  IMAD.WIDE R16, R17, 0x4, R22 ;  /* 0x0000000411107825 */ /* 0x000fe200078e0216 */
[----:B------:R-:W-:-:S02]  /*0250*/  LOP3.LUT R0, R0, 0xc0, RZ, 0xfc, !PT ;  /* 0x000000c000007812 */ /* 0x000fc400078efcff */
[----:B------:R-:W-:Y:S01]  /*0260*/  LEA.HI R15, R12, UR4, RZ, 0x1e ;  /* 0x000000040c0f7c11 */ /* 0x000fe2000f8ff0ff */
[--C-:B------:R-:W-:Y:S01]  /*0270*/  IMAD.WIDE R26, R27, 0x4, R22.reuse ;  /* 0x000000041b1a7825 */ /* 0x100fe200078e0216 */
[----:B------:R-:W-:Y:S02]  /*0280*/  LOP3.LUT R2, R11, 0x3c, R2, 0xf8, !PT ;  /* 0x0000003c0b027812 */ /* 0x000fe400078ef802 */
[----:B-1----:R-:W-:Y:S02]  /*0290*/  CS2R R8, SRZ ;  /* 0x0000000000087805 */ /* 0x002fe4000001ff00 */
[----:B------:R-:W-:Y:S02]  /*02a0*/  CS2R R10, SRZ ;  /* 0x00000000000a7805 */ /* 0x000fe4000001ff00 */
[----:B------:R-:W-:Y:S01]  /*02b0*/  LEA.HI R29, R14, UR4, RZ, 0x1e ;  /* 0x000000040e1d7c11 */ /* 0x000fe2000f8ff0ff */
[----:B------:R-:W-:Y:S01]  /*02c0*/  IMAD.WIDE R22, R13, 0x4, R22 ;  /* 0x000000040d167825 */ /* 0x000fe200078e0216 */
[----:B------:R-:W-:-:S02]  /*02d0*/  LEA.HI R19, R0, UR4, RZ, 0x1e ;  /* 0x0000000400137c11 */ /* 0x000fc4000f8ff0ff */
[----:B------:R-:W-:Y:S01]  /*02e0*/  CS2R R12, SRZ ;  /* 0x00000000000c7805 */ /* 0x000fe2000001ff00 */
[C---:B------:R-:W-:Y:S01]  /*02f0*/  IMAD R0, R28.reuse, 0x4, R15 ;  /* 0x000000041c007824 */ /* 0x040fe200078e020f */
[----:B------:R-:W-:Y:S01]  /*0300*/  CS2R R14, SRZ ;  /* 0x00000000000e7805 */ /* 0x000fe2000001ff00 */
[C---:B------:R-:W-:Y:S01]  /*0310*/  IMAD R25, R28.reuse, 0x4, R25 ;  /* 0x000000041c197824 */ /* 0x040fe200078e0219 */
[----:B------:R1:W3:Y:S01]  /*0320*/  @!P0 LDG.E.EL.128 R8, desc[UR6][R16.64] ;  /* 0x0000000610088981 */ /* 0x0002e2000c2e1d00 */
[C---:B------:R-:W-:Y:S02]  /*0330*/  IMAD R29, R28.reuse, 0x4, R29 ;  /* 0x000000041c1d7824 */ /* 0x040fe400078e021d */
[----:B------:R-:W-:Y:S01]  /*0340*/  IMAD R28, R28, 0x4, R19 ;  /* 0x000000041c1c7824 */ /* 0x000fe200078e0213 */
[----:B------:R-:W-:Y:S01]  /*0350*/  CS2R R18, SRZ ;  /* 0x0000000000127805 */ /* 0x000fe2000001ff00 */
[----:B------:R-:W4:Y:S01]  /*0360*/  @!P0 LDG.E.EL.128 R12, desc[UR6][R26.64] ;  /* 0x000000061a0c8981 */ /* 0x000f22000c2e1d00 */
[----:B-1----:R-:W-:-:S06]  /*0370*/  CS2R R16, SRZ ;  /* 0x0000000000107805 */ /* 0x002fcc000001ff00 */
[----:B------:R1:W5:Y:S02]  /*0380*/  @!P0 LDG.E.EL.128 R16, desc[UR6][R22.64] ;  /* 0x0000000616108981 */ /* 0x000364000c2e1d00 */
[----:B-1----:R-:W1:Y:S01]  /*0390*/  S2R R22, SR_TID.X ;  /* 0x0000000000167919 */ /* 0x002e620000002100 */
[----:B------:R-:W-:Y:S02]  /*03a0*/  LOP3.LUT R24, R24, 0xf0, RZ, 0xc0, !PT ;  /* 0x000000f018187812 */ /* 0x000fe400078ec0ff */
[----:B------:R-:W-:Y:S01]  /*03b0*/  SHF.R.S32.HI R21, RZ, 0x19, R21 ;  /* 0x00000019ff157819 */ /* 0x000fe20000011415 */
[----:B-1----:R-:W-:Y:S01]  /*03c0*/  IMAD.SHL.U32 R22, R22, 0x4, RZ ;  /* 0x0000000416167824 */ /* 0x002fe200078e00ff */
[----:B------:R-:W-:-:S04]  /*03d0*/  LOP3.LUT R27, R3, R20, RZ, 0xfc, !PT ;  /* 0x00000014031b7212 */ /* 0x000fc800078efcff */
[----:B------:R-:W-:Y:S01]  /*03e0*/  ISETP.GE.AND P0, PT, R27, 0x100, PT ;  /* 0x000001001b00780c */ /* 0x000fe20003f06270 */
[----:B--2---:R-:W-:Y:S04]  /*03f0*/  STS [R25], R4 ;  /* 0x0000000419007388 */ /* 0x004fe80000000800 */
[----:B------:R1:W-:Y:S04]  /*0400*/  STS [R0+0x100], R5 ;  /* 0x0001000500007388 */ /* 0x0003e80000000800 */
[----:B------:R-:W-:Y:S04]  /*0410*/  STS [R29+0x200], R6 ;  /* 0x000200061d007388 */ /* 0x000fe80000000800 */
[----:B------:R-:W-:Y:S04]  /*0420*/  STS [R28+0x300], R7 ;  /* 0x000300071c007388 */ /* 0x000fe80000000800 */
[----:B---3--:R-:W-:Y:S04]  /*0430*/  STS [R25+0x40], R8 ;  /* 0x0000400819007388 */ /* 0x008fe80000000800 */
[----:B------:R-:W-:Y:S04]  /*0440*/  STS [R0+0x140], R9 ;  /* 0x0001400900007388 */ /* 0x000fe80000000800 */
[----:B------:R-:W-:Y:S04]  /*0450*/  STS [R29+0x240], R10 ;  /* 0x0002400a1d007388 */ /* 0x000fe80000000800 */
[----:B------:R-:W-:Y:S04]  /*0460*/  STS [R28+0x340], R11 ;  /* 0x0003400b1c007388 */ /* 0x000fe80000000800 */
[----:B----4-:R-:W-:Y:S04]  /*0470*/  STS [R25+0x80], R12 ;  /* 0x0000800c19007388 */ /* 0x010fe80000000800 */
[----:B------:R-:W-:Y:S04]  /*0480*/  STS [R0+0x180], R13 ;  /* 0x0001800d00007388 */ /* 0x000fe80000000800 */
[----:B------:R-:W-:Y:S04]  /*0490*/  STS [R29+0x280], R14 ;  /* 0x0002800e1d007388 */ /* 0x000fe80000000800 */
[----:B------:R-:W-:Y:S04]  /*04a0*/  STS [R28+0x380], R15 ;  /* 0x0003800f1c007388 */ /* 0x000fe80000000800 */
[----:B-----5:R-:W-:Y:S04]  /*04b0*/  STS [R25+0xc0], R16 ;  /* 0x0000c01019007388 */ /* 0x020fe80000000800 */
[----:B------:R2:W-:Y:S04]  /*04c0*/  STS [R0+0x1c0], R17 ;  /* 0x0001c01100007388 */ /* 0x0005e80000000800 */
[----:B------:R-:W-:Y:S01]  /*04d0*/  STS [R29+0x2c0], R18 ;  /* 0x0002c0121d007388 */ /* 0x000fe20000000800 */
[----:B-1----:R-:W-:-:S03]  /*04e0*/  VIADD R5, R24, UR4 ;  /* 0x0000000418057c36 */ /* 0x002fc60008000000 */
[----:B------:R1:W-:Y:S01]  /*04f0*/  STS [R28+0x3c0], R19 ;  /* 0x0003c0131c007388 */ /* 0x0003e20000000800 */
[----:B------:R-:W-:Y:S02]  /*0500*/  LOP3.LUT R24, R22, 0x3fc, RZ, 0xc0, !PT ;  /* 0x000003fc16187812 */ /* 0x000fe400078ec0ff */
[----:B------:R-:W1:Y:S02]  /*0510*/  LDC.64 R22, c[0x0][0x218] ;  /* 0x00008600ff167b82 */ /* 0x000e640000000a00 */
[C---:B------:R-:W-:Y:S02]  /*0520*/  LOP3.LUT R4, R24.reuse, 0x400, RZ, 0xfc, !PT ;  /* 0x0000040018047812 */ /* 0x040fe400078efcff */
[C---:B--2---:R-:W-:Y:S02]  /*0530*/  LOP3.LUT R0, R24.reuse, 0x800, RZ, 0xfc, !PT ;  /* 0x0000080018007812 */ /* 0x044fe400078efcff */
[C---:B------:R-:W-:Y:S01]  /*0540*/  LOP3.LUT R7, R24.reuse, 0xc00, RZ, 0xfc, !PT ;  /* 0x00000c0018077812 */ /* 0x040fe200078efcff */
[----:B------:R-:W-:Y:S01]  /*0550*/  IMAD R8, R24, 0x4, R5 ;  /* 0x0000000418087824 */ /* 0x000fe200078e0205 */
[----:B------:R-:W-:Y:S01]  /*0560*/  BAR.SYNC.DEFER_BLOCKING 0x0 ;  /* 0x0000000000007b1d */ /* 0x000fe20000010000 */
[----:B------:R-:W-:-:S02]  /*0570*/  SHF.R.U32.HI R4, RZ, 0x2, R4 ;  /* 0x00000002ff047819 */ /* 0x000fc40000011604 */
[----:B------:R-:W-:Y:S02]  /*0580*/  SHF.R.U32.HI R6, RZ, 0x2, R0 ;  /* 0x00000002ff067819 */ /* 0x000fe40000011600 */
[----:B------:R-:W-:Y:S02]  /*0590*/  SGXT R5, R21, 0x1 ;  /* 0x000000011505781a */ /* 0x000fe40000000200 */
[----:B------:R-:W-:Y:S02]  /*05a0*/  SHF.R.U32.HI R12, RZ, 0x2, R7 ;  /* 0x00000002ff0c7819 */ /* 0x000fe40000011607 */
[----:B------:R-:W-:Y:S02]  /*05b0*/  LOP3.LUT R4, R4, 0x1f0, RZ, 0xc0, !PT ;  /* 0x000001f004047812 */ /* 0x000fe400078ec0ff */
[----:B------:R-:W-:Y:S02]  /*05c0*/  LOP3.LUT R6, R6, 0x2f0, RZ, 0xc0, !PT ;  /* 0x000002f006067812 */ /* 0x000fe400078ec0ff */
[----:B------:R-:W-:-:S02]  /*05d0*/  LEA.HI R5, R5, R2, RZ, 0x8 ;  /* 0x0000000205057211 */ /* 0x000fc400078f40ff */
[----:B------:R-:W-:Y:S01]  /*05e0*/  LOP3.LUT R12, R12, 0x3f0, RZ, 0xc0, !PT ;  /* 0x000003f00c0c7812 */ /* 0x000fe200078ec0ff */
[----:B------:R-:W-:Y:S02]  /*05f0*/  VIADD R7, R4, UR4 ;  /* 0x0000000404077c36 */ /* 0x000fe40008000000 */
[----:B------:R-:W-:Y:S02]  /*0600*/  VIADD R15, R6, UR4 ;  /* 0x00000004060f7c36 */ /* 0x000fe40008000000 */
[C---:B------:R-:W-:Y:S02]  /*0610*/  IMAD.SHL.U32 R0, R5.reuse, 0x100, RZ ;  /* 0x0000010005007824 */ /* 0x040fe400078e00ff */
[----:B------:R-:W-:Y:S01]  /*0620*/  VIADD R17, R12, UR4 ;  /* 0x000000040c117c36 */ /* 0x000fe20008000000 */
[----:B------:R-:W2:Y:S01]  /*0630*/  LDS.128 R8, [R8] ;  /* 0x0000000008087984 */ /* 0x000ea20000000c00 */
[C---:B------:R-:W-:Y:S01]  /*0640*/  IMAD R7, R24.reuse, 0x4, R7 ;  /* 0x0000000418077824 */ /* 0x040fe200078e0207 */
[----:B------:R-:W-:Y:S01]  /*0650*/  LOP3.LUT R13, R5, 0xffffff00, RZ, 0xc0, !PT ;  /* 0xffffff00050d7812 */ /* 0x000fe200078ec0ff */
[----:B------:R-:W-:Y:S01]  /*0660*/  IMAD R16, R24, 0x4, R15 ;  /* 0x0000000418107824 */ /* 0x000fe200078e020f */
[----:B------:R-:W-:Y:S01]  /*0670*/  LOP3.LUT R0, R0, 0xffff0000, RZ, 0xc0, !PT ;  /* 0xffff000000007812 */ /* 0x000fe200078ec0ff */
[----:B------:R-:W-:-:S02]  /*0680*/  IMAD R12, R24, 0x4, R17 ;  /* 0x00000004180c7824 */ /* 0x000fc400078e0211 */
[----:B------:R-:W3:Y:S01]  /*0690*/  LDS.128 R4, [R7+0x1000] ;  /* 0x0010000007047984 */ /* 0x000ee20000000c00 */
[----:B------:R-:W-:-:S03]  /*06a0*/  IADD3 R24, R0, R2, -R13 ;  /* 0x0000000200187210 */ /* 0x000fc60007ffe80d */
[----:B------:R-:W4:Y:S04]  /*06b0*/  LDS.128 R16, [R16+0x2000] ;  /* 0x0020000010107984 */ /* 0x000f280000000c00 */
[----:B------:R-:W5:Y:S01]  /*06c0*/  LDS.128 R12, [R12+0x3000] ;  /* 0x003000000c0c7984 */ /* 0x000f620000000c00 */
[----:B------:R-:W-:Y:S02]  /*06d0*/  LOP3.LUT R25, R3, 0x10, R20, 0xfe, !PT ;  /* 0x0000001003197812 */ /* 0x000fe400078efe14 */
[----:B------:R-:W-:Y:S02]  /*06e0*/  LOP3.LUT R2, R3, 0x20, R20, 0xfe, !PT ;  /* 0x0000002003027812 */ /* 0x000fe400078efe14 */
[----:B------:R-:W-:Y:S02]  /*06f0*/  LOP3.LUT R3, R3, 0x30, R20, 0xfe, !PT ;  /* 0x0000003003037812 */ /* 0x000fe400078efe14 */
[----:B------:R-:W3:Y:S01]  /*0700*/  LDC.64 R20, c[0x0][0x220] ;  /* 0x00008800ff147b82 */ /* 0x000ee20000000a00 */
[----:B------:R-:W-:Y:S01]  /*0710*/  IMAD R27, R27, 0x100, R24 ;  /* 0x000001001b1b7824 */ /* 0x000fe200078e0218 */
[----:B------:R-:W-:-:S02]  /*0720*/  ISETP.GE.AND P1, PT, R25, 0x100, PT ;  /* 0x000001001900780c */ /* 0x000fc40003f26270 */
[----:B------:R-:W-:Y:S01]  /*0730*/  ISETP.GE.AND P2, PT, R2, 0x100, PT ;  /* 0x000001000200780c */ /* 0x000fe20003f46270 */
[----:B-1----:R-:W-:Y:S01]  /*0740*/  IMAD.WIDE R28, R27, 0x4, R22 ;  /* 0x000000041b1c7825 */ /* 0x002fe200078e0216 */
[----:B------:R-:W-:-:S03]  /*0750*/  ISETP.GE.AND P3, PT, R3, 0x100, PT ;  /* 0x000001000300780c */ /* 0x000fc60003f66270 */
[--C-:B------:R-:W-:Y:S02]  /*0760*/  IMAD R0, R25, 0x100, R24.reuse ;  /* 0x0000010019007824 */ /* 0x100fe400078e0218 */
[--C-:B------:R-:W-:Y:S02]  /*0770*/  IMAD R2, R2, 0x100, R24.reuse ;  /* 0x0000010002027824 */ /* 0x100fe400078e0218 */
[----:B------:R-:W-:Y:S02]  /*0780*/  IMAD R3, R3, 0x100, R24 ;  /* 0x0000010003037824 */ /* 0x000fe400078e0218 */
[----:B------:R-:W-:Y:S01]  /*0790*/  IMAD.WIDE R24, R2, 0x4, R22 ;  /* 0x0000000402187825 */ /* 0x000fe200078e0216 */
[----:B--2---:R1:W-:Y:S03]  /*07a0*/  @!P0 STG.E.128 desc[UR6][R28.64], R8 ;  /* 0x000000081c008986 */ /* 0x0043e6000c101d06 */
[----:B0--3--:R-:W-:-:S04]  /*07b0*/  IMAD.WIDE R26, R27, 0x4, R20 ;  /* 0x000000041b1a7825 */ /* 0x009fc800078e0214 */
[----:B-1----:R-:W-:-:S04]  /*07c0*/  IMAD.WIDE R28, R0, 0x4, R22 ;  /* 0x00000004001c7825 */ /* 0x002fc800078e0216 */
[----:B------:R-:W-:Y:S01]  /*07d0*/  IMAD.WIDE R22, R3, 0x4, R22 ;  /* 0x0000000403167825 */ /* 0x000fe200078e0216 */
[----:B------:R-:W-:Y:S04]  /*07e0*/  @!P1 STG.E.128 desc[UR6][R28.64], R4 ;  /* 0x000000041c009986 */ /* 0x000fe8000c101d06 */
[----:B----4-:R0:W-:Y:S04]  /*07f0*/  @!P2 STG.E.128 desc[UR6][R24.64], R16 ;  /* 0x000000101800a986 */ /* 0x0101e8000c101d06 */
[----:B-----5:R1:W-:Y:S04]  /*0800*/  @!P3 STG.E.128 desc[UR6][R22.64], R12 ;  /* 0x0000000c1600b986 */ /* 0x0203e8000c101d06 */
[----:B------:R2:W-:Y:S01]  /*0810*/  @!P0 STG.E.128 desc[UR6][R26.64], R8 ;  /* 0x000000081a008986 */ /* 0x0005e2000c101d06 */
[----:B0-----:R-:W-:-:S04]  /*0820*/  IMAD.WIDE R24, R2, 0x4, R20 ;  /* 0x0000000402187825 */ /* 0x001fc800078e0214 */
[----:B-1----:R-:W-:-:S05]  /*0830*/  IMAD.WIDE R22, R0, 0x4, R20 ;  /* 0x0000000400167825 */ /* 0x002fca00078e0214 */
[----:B------:R2:W-:Y:S01]  /*0840*/  @!P1 STG.E.128 desc[UR6][R22.64], R4 ;  /* 0x0000000416009986 */ /* 0x0005e2000c101d06 */
[----:B------:R-:W-:-:S03]  /*0850*/  IMAD.WIDE R20, R3, 0x4, R20 ;  /* 0x0000000403147825 */ /* 0x000fc600078e0214 */
[----:B------:R2:W-:Y:S01]  /*0860*/  @!P2 STG.E.128 desc[UR6][R24.64], R16 ;  /* 0x000000101800a986 */ /* 0x0005e2000c101d06 */
[----:B------:R-:W-:Y:S05]  /*0870*/  @P3 EXIT ;  /* 0x000000000000394d */ /* 0x000fea0003800000 */
[----:B------:R-:W-:Y:S01]  /*0880*/  STG.E.128 desc[UR6][R20.64], R12 ;  /* 0x0000000c14007986 */ /* 0x000fe2000c101d06 */
[----:B------:R-:W-:Y:S05]  /*0890*/  EXIT ;  /* 0x000000000000794d */ /* 0x000fea0003800000 */
.L_x_0:
[----:B------:R-:W-:-:S00]  /*08a0*/  BRA `(.L_x_0) ;  /* 0xfffffffc00fc7947 */ /* 0x000fc0000383ffff */
[----:B------:R-:W-:-:S00]  /*08b0*/  NOP ;  /* 0x0000000000007918 */ /* 0x000fc00000000000 */
        /* <DEDUP_REMOVED lines=12> */
.L_x_1:


//--------------------- .nv.shared.triton_poi_fused_convolution_14 --------------------------
	.section	.nv.shared.triton_poi_fused_convolution_14,"aw",@nobits
	.sectionflags	@""
	.align	16
	.zero		1024


//--------------------- .nv.constant0.triton_poi_fused_convolution_14 --------------------------
	.section	.nv.constant0.triton_poi_fused_convolution_14,"a",@progbits
	.sectionflags	@""
	.align	4
.nv.constant0.triton_poi_fused_convolution_14:
	.zero		560
